//
// Generated by NVIDIA NVVM Compiler
//
// Compiler Build ID: CL-36424714
// Cuda compilation tools, release 13.0, V13.0.88
// Based on NVVM 20.0.0
//

.version 9.0
.target sm_100
.address_size 64

	// .globl	_Z12sieve_kernelPbiiii

.visible .entry _Z12sieve_kernelPbiiii(
	.param .u64 .ptr .align 1 _Z12sieve_kernelPbiiii_param_0,
	.param .u32 _Z12sieve_kernelPbiiii_param_1,
	.param .u32 _Z12sieve_kernelPbiiii_param_2,
	.param .u32 _Z12sieve_kernelPbiiii_param_3,
	.param .u32 _Z12sieve_kernelPbiiii_param_4
)
{
	.reg .pred 	%p<2>;
	.reg .b16 	%rs<2>;
	.reg .b32 	%r<11>;
	.reg .b64 	%rd<5>;

	ld.param.u64 	%rd1, [_Z12sieve_kernelPbiiii_param_0];
	ld.param.u32 	%r2, [_Z12sieve_kernelPbiiii_param_1];
	ld.param.u32 	%r3, [_Z12sieve_kernelPbiiii_param_2];
	ld.param.u32 	%r4, [_Z12sieve_kernelPbiiii_param_3];
	ld.param.u32 	%r5, [_Z12sieve_kernelPbiiii_param_4];
	mov.u32 	%r6, %ctaid.x;
	mov.u32 	%r7, %ntid.x;
	mov.u32 	%r8, %tid.x;
	mad.lo.s32 	%r9, %r6, %r7, %r8;
	mad.lo.s32 	%r1, %r4, %r9, %r2;
	min.s32 	%r10, %r3, %r5;
	setp.lt.s32 	%p1, %r10, %r1;
	@%p1 bra 	$L__BB0_2;
	cvta.to.global.u64 	%rd2, %rd1;
	cvt.s64.s32 	%rd3, %r1;
	add.s64 	%rd4, %rd2, %rd3;
	mov.b16 	%rs1, 0;
	st.global.u8 	[%rd4], %rs1;
$L__BB0_2:
	ret;

}


// ===== COMPILED SASS (sm_100) =====

	.target	sm_100

	.elftype	@"ET_EXEC"


//--------------------- .note.nv.tkinfo           --------------------------
	.section	.note.nv.tkinfo,"",@"SHT_NOTE"
	.sectionflags	@"SHF_NOTE_NV_TKINFO"
	.tkinfo
        /*0018*/ 	.word	0x00000002
        /*0030*/ 	.string	""
        /*0030*/ 	.string	"ptxas"
        /*0030*/ 	.string	"Cuda compilation tools, release 13.0, V13.0.88"
        /*0030*/ 	.string	"Build cuda_13.0.r13.0/compiler.36424714_0"
        /*0030*/ 	.string	"-arch sm_100 -m 64 "



//--------------------- .note.nv.cuinfo           --------------------------
	.section	.note.nv.cuinfo,"",@"SHT_NOTE"
	.sectionflags	@"SHF_NOTE_NV_CUINFO"
        /*0018*/ 	.short	0x0002
        /*001a*/ 	.short	0x0064
        /*001c*/ 	.short	0x0082
	.zero		2


//--------------------- .nv.info                  --------------------------
	.section	.nv.info,"",@"SHT_CUDA_INFO"
	.align	4


	//----- nvinfo : EIATTR_REGCOUNT
	.align		4
        /*0000*/ 	.byte	0x04, 0x2f
        /*0002*/ 	.short	(.L_1 - .L_0)
	.align		4
.L_0:
        /*0004*/ 	.word	index@(_Z12sieve_kernelPbiiii)
        /*0008*/ 	.word	0x00000008


	//----- nvinfo : EIATTR_FRAME_SIZE
	.align		4
.L_1:
        /*000c*/ 	.byte	0x04, 0x11
        /*000e*/ 	.short	(.L_3 - .L_2)
	.align		4
.L_2:
        /*0010*/ 	.word	index@(_Z12sieve_kernelPbiiii)
        /*0014*/ 	.word	0x00000000


	//----- nvinfo : EIATTR_MIN_STACK_SIZE
	.align		4
.L_3:
        /*0018*/ 	.byte	0x04, 0x12
        /*001a*/ 	.short	(.L_5 - .L_4)
	.align		4
.L_4:
        /*001c*/ 	.word	index@(_Z12sieve_kernelPbiiii)
        /*0020*/ 	.word	0x00000000
.L_5:


//--------------------- .nv.compat                --------------------------
	.section	.nv.compat,"",@"SHT_CUDA_COMPAT_INFO"
	.align	4
        /*0000*/ 	.byte	0x02, 0x09, 0x00, 0x00, 0x02, 0x02, 0x01, 0x00, 0x02, 0x05, 0x05, 0x00, 0x03, 0x07, 0x01, 0x01
        /*0010*/ 	.byte	0x02, 0x03, 0x00, 0x00, 0x02, 0x06, 0x01, 0x00, 0x04, 0x0b, 0x08, 0x00, 0x09, 0x00, 0x00, 0x00
        /*0020*/ 	.byte	0x00, 0x00, 0x00, 0x00


//--------------------- .nv.info._Z12sieve_kernelPbiiii --------------------------
	.section	.nv.info._Z12sieve_kernelPbiiii,"",@"SHT_CUDA_INFO"
	.sectionflags	@""
	.align	4


	//----- nvinfo : EIATTR_CUDA_API_VERSION
	.align		4
        /*0000*/ 	.byte	0x04, 0x37
        /*0002*/ 	.short	(.L_7 - .L_6)
.L_6:
        /*0004*/ 	.word	0x00000082


	//----- nvinfo : EIATTR_KPARAM_INFO
	.align		4
.L_7:
        /*0008*/ 	.byte	0x04, 0x17
        /*000a*/ 	.short	(.L_9 - .L_8)
.L_8:
        /*000c*/ 	.word	0x00000000
        /*0010*/ 	.short	0x0004
        /*0012*/ 	.short	0x0014
        /*0014*/ 	.byte	0x00, 0xf0, 0x11, 0x00


	//----- nvinfo : EIATTR_KPARAM_INFO
	.align		4
.L_9:
        /*0018*/ 	.byte	0x04, 0x17
        /*001a*/ 	.short	(.L_11 - .L_10)
.L_10:
        /*001c*/ 	.word	0x00000000
        /*0020*/ 	.short	0x0003
        /*0022*/ 	.short	0x0010
        /*0024*/ 	.byte	0x00, 0xf0, 0x11, 0x00


	//----- nvinfo : EIATTR_KPARAM_INFO
	.align		4
.L_11:
        /*0028*/ 	.byte	0x04, 0x17
        /*002a*/ 	.short	(.L_13 - .L_12)
.L_12:
        /*002c*/ 	.word	0x00000000
        /*0030*/ 	.short	0x0002
        /*0032*/ 	.short	0x000c
        /*0034*/ 	.byte	0x00, 0xf0, 0x11, 0x00


	//----- nvinfo : EIATTR_KPARAM_INFO
	.align		4
.L_13:
        /*0038*/ 	.byte	0x04, 0x17
        /*003a*/ 	.short	(.L_15 - .L_14)
.L_14:
        /*003c*/ 	.word	0x00000000
        /*0040*/ 	.short	0x0001
        /*0042*/ 	.short	0x0008
        /*0044*/ 	.byte	0x00, 0xf0, 0x11, 0x00


	//----- nvinfo : EIATTR_KPARAM_INFO
	.align		4
.L_15:
        /*0048*/ 	.byte	0x04, 0x17
        /*004a*/ 	.short	(.L_17 - .L_16)
.L_16:
        /*004c*/ 	.word	0x00000000
        /*0050*/ 	.short	0x0000
        /*0052*/ 	.short	0x0000
        /*0054*/ 	.byte	0x00, 0xf5, 0x21, 0x00


	//----- nvinfo : EIATTR_SPARSE_MMA_MASK
	.align		4
.L_17:
        /*0058*/ 	.byte	0x03, 0x50
        /*005a*/ 	.short	0x0000


	//----- nvinfo : EIATTR_MAXREG_COUNT
	.align		4
        /*005c*/ 	.byte	0x03, 0x1b
        /*005e*/ 	.short	0x00ff


	//----- nvinfo : EIATTR_MERCURY_ISA_VERSION
	.align		4
        /*0060*/ 	.byte	0x03, 0x5f
        /*0062*/ 	.short	0x0101


	//----- nvinfo : EIATTR_VRC_CTA_INIT_COUNT
	.align		4
        /*0064*/ 	.byte	0x02, 0x4a
	.zero		1
	.zero		1


	//----- nvinfo : EIATTR_EXIT_INSTR_OFFSETS
	.align		4
        /*0068*/ 	.byte	0x04, 0x1c
        /*006a*/ 	.short	(.L_19 - .L_18)


	//   ....[0]....
.L_18:
        /*006c*/ 	.word	0x000000a0


	//   ....[1]....
        /*0070*/ 	.word	0x00000100


	//----- nvinfo : EIATTR_CBANK_PARAM_SIZE
	.align		4
.L_19:
        /*0074*/ 	.byte	0x03, 0x19
        /*0076*/ 	.short	0x0018


	//----- nvinfo : EIATTR_PARAM_CBANK
	.align		4
        /*0078*/ 	.byte	0x04, 0x0a
        /*007a*/ 	.short	(.L_21 - .L_20)
	.align		4
.L_20:
        /*007c*/ 	.word	index@(.nv.constant0._Z12sieve_kernelPbiiii)
        /*0080*/ 	.short	0x0380
        /*0082*/ 	.short	0x0018


	//----- nvinfo : EIATTR_SW_WAR
	.align		4
.L_21:
        /*0084*/ 	.byte	0x04, 0x36
        /*0086*/ 	.short	(.L_23 - .L_22)
.L_22:
        /*0088*/ 	.word	0x00000008
.L_23:


//--------------------- .nv.callgraph             --------------------------
	.section	.nv.callgraph,"",@"SHT_CUDA_CALLGRAPH"
	.align	4
	.sectionentsize	8
	.align		4
        /*0000*/ 	.word	0x00000000
	.align		4
        /*0004*/ 	.word	0xffffffff
	.align		4
        /*0008*/ 	.word	0x00000000
	.align		4
        /*000c*/ 	.word	0xfffffffe
	.align		4
        /*0010*/ 	.word	0x00000000
	.align		4
        /*0014*/ 	.word	0xfffffffd
	.align		4
        /*0018*/ 	.word	0x00000000
	.align		4
        /*001c*/ 	.word	0xfffffffc


//--------------------- .text._Z12sieve_kernelPbiiii --------------------------
	.section	.text._Z12sieve_kernelPbiiii,"ax",@progbits
	.align	128
        .global         _Z12sieve_kernelPbiiii
        .type           _Z12sieve_kernelPbiiii,@function
        .size           _Z12sieve_kernelPbiiii,(.L_x_1 - _Z12sieve_kernelPbiiii)
        .other          _Z12sieve_kernelPbiiii,@"STO_CUDA_ENTRY STV_DEFAULT"
_Z12sieve_kernelPbiiii:
.text._Z12sieve_kernelPbiiii:
[----:B------:R-:W-:Y:S01]  /*0000*/  LDC R1, c[0x0][0x37c] ;  /* 0x0000df00ff017b82 */ /* 0x000fe20000000800 */
[----:B------:R-:W0:Y:S07]  /*0010*/  S2R R0, SR_TID.X ;  /* 0x0000000000007919 */ /* 0x000e2e0000002100 */
[----:B------:R-:W0:Y:S01]  /*0020*/  S2UR UR4, SR_CTAID.X ;  /* 0x00000000000479c3 */ /* 0x000e220000002500 */
[----:B------:R-:W1:Y:S07]  /*0030*/  LDCU.64 UR6, c[0x0][0x390] ;  /* 0x00007200ff0677ac */ /* 0x000e6e0008000a00 */
[----:B------:R-:W0:Y:S08]  /*0040*/  LDC R3, c[0x0][0x360] ;  /* 0x0000d800ff037b82 */ /* 0x000e300000000800 */
[----:B------:R-:W1:Y:S01]  /*0050*/  LDC.64 R4, c[0x0][0x388] ;  /* 0x0000e200ff047b82 */ /* 0x000e620000000a00 */
[----:B0-----:R-:W-:-:S04]  /*0060*/  IMAD R3, R3, UR4, R0 ;  /* 0x0000000403037c24 */ /* 0x001fc8000f8e0200 */
[----:B-1----:R-:W-:Y:S01]  /*0070*/  IMAD R3, R3, UR6, R4 ;  /* 0x0000000603037c24 */ /* 0x002fe2000f8e0204 */
[----:B------:R-:W-:-:S04]  /*0080*/  VIMNMX R0, PT, PT, R5, UR7, PT ;  /* 0x0000000705007c48 */ /* 0x000fc8000bfe0100 */
[----:B------:R-:W-:-:S13]  /*0090*/  ISETP.GE.AND P0, PT, R0, R3, PT ;  /* 0x000000030000720c */ /* 0x000fda0003f06270 */
[----:B------:R-:W-:Y:S05]  /*00a0*/  @!P0 EXIT ;  /* 0x000000000000894d */ /* 0x000fea0003800000 */
[----:B------:R-:W0:Y:S01]  /*00b0*/  LDCU.64 UR6, c[0x0][0x380] ;  /* 0x00007000ff0677ac */ /* 0x000e220008000a00 */
[----:B------:R-:W1:Y:S01]  /*00c0*/  LDCU.64 UR4, c[0x0][0x358] ;  /* 0x00006b00ff0477ac */ /* 0x000e620008000a00 */
[----:B0-----:R-:W-:-:S04]  /*00d0*/  IADD3 R2, P0, PT, R3, UR6, RZ ;  /* 0x0000000603027c10 */ /* 0x001fc8000ff1e0ff */
[----:B------:R-:W-:-:S05]  /*00e0*/  LEA.HI.X.SX32 R3, R3, UR7, 0x1, P0 ;  /* 0x0000000703037c11 */ /* 0x000fca00080f0eff */
[----:B-1----:R-:W-:Y:S01]  /*00f0*/  STG.E.U8 desc[UR4][R2.64], RZ ;  /* 0x000000ff02007986 */ /* 0x002fe2000c101104 */
[----:B------:R-:W-:Y:S05]  /*0100*/  EXIT ;  /* 0x000000000000794d */ /* 0x000fea0003800000 */
.L_x_0:
[----:B------:R-:W-:-:S00]  /*0110*/  BRA `(.L_x_0) ;  /* 0xfffffffc00fc7947 */ /* 0x000fc0000383ffff */
[----:B------:R-:W-:-:S00]  /*0120*/  NOP ;  /* 0x0000000000007918 */ /* 0x000fc00000000000 */
        /* <DEDUP_REMOVED lines=13> */
.L_x_1:


//--------------------- .nv.shared.reserved.0     --------------------------
	.section	.nv.shared.reserved.0,"aw",@nobits
	.weak		__nv_reservedSMEM_offset_0_alias
	.size		__nv_reservedSMEM_offset_0_alias, 0, 64
	.other		__nv_reservedSMEM_offset_0_alias,@"STO_CUDA_RESERVED_SHARED STV_DEFAULT"
__nv_reservedSMEM_offset_0_alias:
	.zero		0
	.zero		64


//--------------------- .nv.constant0._Z12sieve_kernelPbiiii --------------------------
	.section	.nv.constant0._Z12sieve_kernelPbiiii,"a",@progbits
	.sectionflags	@""
	.align	4
.nv.constant0._Z12sieve_kernelPbiiii:
	.zero		920


//--------------------- SYMBOLS --------------------------

	.type		.nv.reservedSmem.offset0,@object
	.size		.nv.reservedSmem.offset0,0x4
